	.headerflags	@"EF_CUDA_TEXMODE_UNIFIED EF_CUDA_64BIT_ADDRESS EF_CUDA_ACCELERATORS EF_CUDA_SM90 EF_CUDA_VIRTUAL_SM(EF_CUDA_SM90)"
	.elftype	@"ET_EXEC"


//--------------------- .nv.info                  --------------------------
	.section	.nv.info,"",@"SHT_CUDA_INFO"
	.align	4


	//----- nvinfo : EIATTR_REGCOUNT
	.align		4
        /*0000*/ 	.byte	0x04, 0x2f
        /*0002*/ 	.short	(.L_3 - .L_2)
	.align		4
.L_2:
        /*0004*/ 	.word	index@(triton_poi_fused__native_batch_norm_legit_no_training_relu_79)
        /*0008*/ 	.word	0x00000011


	//----- nvinfo : EIATTR_MIN_STACK_SIZE
	.align		4
.L_3:
        /*000c*/ 	.byte	0x04, 0x12
        /*000e*/ 	.short	(.L_5 - .L_4)
	.align		4
.L_4:
        /*0010*/ 	.word	index@(triton_poi_fused__native_batch_norm_legit_no_training_relu_79)
        /*0014*/ 	.word	0x00000000


	//----- nvinfo : EIATTR_FRAME_SIZE
	.align		4
.L_5:
        /*0018*/ 	.byte	0x04, 0x11
        /*001a*/ 	.short	(.L_7 - .L_6)
	.align		4
.L_6:
        /*001c*/ 	.word	index@(triton_poi_fused__native_batch_norm_legit_no_training_relu_79)
        /*0020*/ 	.word	0x00000000


	//----- nvinfo : EIATTR_MIN_STACK_SIZE
	.align		4
.L_7:
        /*0024*/ 	.byte	0x04, 0x12
        /*0026*/ 	.short	(.L_9 - .L_8)
	.align		4
.L_8:
        /*0028*/ 	.word	index@(triton_poi_fused__native_batch_norm_legit_no_training_relu_79)
        /*002c*/ 	.word	0x00000000
.L_9:


//--------------------- .nv.info.triton_poi_fused__native_batch_norm_legit_no_training_relu_79 --------------------------
	.section	.nv.info.triton_poi_fused__native_batch_norm_legit_no_training_relu_79,"",@"SHT_CUDA_INFO"
	.sectionflags	@""
	.align	4


	//----- nvinfo : EIATTR_CUDA_API_VERSION
	.align		4
        /*0000*/ 	.byte	0x04, 0x37
        /*0002*/ 	.short	(.L_11 - .L_10)
.L_10:
        /*0004*/ 	.word	0x0000007c


	//----- nvinfo : EIATTR_KPARAM_INFO
	.align		4
.L_11:
        /*0008*/ 	.byte	0x04, 0x17
        /*000a*/ 	.short	(.L_13 - .L_12)
.L_12:
        /*000c*/ 	.word	0x00000000
        /*0010*/ 	.short	0x0006
        /*0012*/ 	.short	0x0030
        /*0014*/ 	.byte	0x00, 0xf0, 0x11, 0x00


	//----- nvinfo : EIATTR_KPARAM_INFO
	.align		4
.L_13:
        /*0018*/ 	.byte	0x04, 0x17
        /*001a*/ 	.short	(.L_15 - .L_14)
.L_14:
        /*001c*/ 	.word	0x00000000
        /*0020*/ 	.short	0x0005
        /*0022*/ 	.short	0x0028
        /*0024*/ 	.byte	0x00, 0xf4, 0x21, 0x00


	//----- nvinfo : EIATTR_KPARAM_INFO
	.align		4
.L_15:
        /*0028*/ 	.byte	0x04, 0x17
        /*002a*/ 	.short	(.L_17 - .L_16)
.L_16:
        /*002c*/ 	.word	0x00000000
        /*0030*/ 	.short	0x0004
        /*0032*/ 	.short	0x0020
        /*0034*/ 	.byte	0x00, 0xf4, 0x21, 0x00


	//----- nvinfo : EIATTR_KPARAM_INFO
	.align		4
.L_17:
        /*0038*/ 	.byte	0x04, 0x17
        /*003a*/ 	.short	(.L_19 - .L_18)
.L_18:
        /*003c*/ 	.word	0x00000000
        /*0040*/ 	.short	0x0003
        /*0042*/ 	.short	0x0018
        /*0044*/ 	.byte	0x00, 0xf4, 0x21, 0x00


	//----- nvinfo : EIATTR_KPARAM_INFO
	.align		4
.L_19:
        /*0048*/ 	.byte	0x04, 0x17
        /*004a*/ 	.short	(.L_21 - .L_20)
.L_20:
        /*004c*/ 	.word	0x00000000
        /*0050*/ 	.short	0x0002
        /*0052*/ 	.short	0x0010
        /*0054*/ 	.byte	0x00, 0xf4, 0x21, 0x00


	//----- nvinfo : EIATTR_KPARAM_INFO
	.align		4
.L_21:
        /*0058*/ 	.byte	0x04, 0x17
        /*005a*/ 	.short	(.L_23 - .L_22)
.L_22:
        /*005c*/ 	.word	0x00000000
        /*0060*/ 	.short	0x0001
        /*0062*/ 	.short	0x0008
        /*0064*/ 	.byte	0x00, 0xf4, 0x21, 0x00


	//----- nvinfo : EIATTR_KPARAM_INFO
	.align		4
.L_23:
        /*0068*/ 	.byte	0x04, 0x17
        /*006a*/ 	.short	(.L_25 - .L_24)
.L_24:
        /*006c*/ 	.word	0x00000000
        /*0070*/ 	.short	0x0000
        /*0072*/ 	.short	0x0000
        /*0074*/ 	.byte	0x00, 0xf4, 0x21, 0x00


	//----- nvinfo : EIATTR_SPARSE_MMA_MASK
	.align		4
.L_25:
        /*0078*/ 	.byte	0x03, 0x50
        /*007a*/ 	.short	0x0000


	//----- nvinfo : EIATTR_MAXREG_COUNT
	.align		4
        /*007c*/ 	.byte	0x03, 0x1b
        /*007e*/ 	.short	0x00ff


	//----- nvinfo : EIATTR_EXIT_INSTR_OFFSETS
	.align		4
        /*0080*/ 	.byte	0x04, 0x1c
        /*0082*/ 	.short	(.L_27 - .L_26)


	//   ....[0]....
.L_26:
        /*0084*/ 	.word	0x00000360


	//----- nvinfo : EIATTR_REQNTID
	.align		4
.L_27:
        /*0088*/ 	.byte	0x04, 0x10
        /*008a*/ 	.short	(.L_29 - .L_28)
.L_28:
        /*008c*/ 	.word	0x00000100
        /*0090*/ 	.word	0x00000001
        /*0094*/ 	.word	0x00000001


	//----- nvinfo : EIATTR_CBANK_PARAM_SIZE
	.align		4
.L_29:
        /*0098*/ 	.byte	0x03, 0x19
        /*009a*/ 	.short	0x0034


	//----- nvinfo : EIATTR_PARAM_CBANK
	.align		4
        /*009c*/ 	.byte	0x04, 0x0a
        /*009e*/ 	.short	(.L_31 - .L_30)
	.align		4
.L_30:
        /*00a0*/ 	.word	index@(.nv.constant0.triton_poi_fused__native_batch_norm_legit_no_training_relu_79)
        /*00a4*/ 	.short	0x0210
        /*00a6*/ 	.short	0x0034


	//----- nvinfo : EIATTR_SW_WAR
	.align		4
.L_31:
        /*00a8*/ 	.byte	0x04, 0x36
        /*00aa*/ 	.short	(.L_33 - .L_32)
.L_32:
        /*00ac*/ 	.word	0x00000008
.L_33:


//--------------------- .nv.callgraph             --------------------------
	.section	.nv.callgraph,"",@"SHT_CUDA_CALLGRAPH"
	.align	4
	.sectionentsize	8
	.align		4
        /*0000*/ 	.word	0x00000000
	.align		4
        /*0004*/ 	.word	0xffffffff
	.align		4
        /*0008*/ 	.word	0x00000000
	.align		4
        /*000c*/ 	.word	0xfffffffe
	.align		4
        /*0010*/ 	.word	0x00000000
	.align		4
        /*0014*/ 	.word	0xfffffffd
	.align		4
        /*0018*/ 	.word	0x00000000
	.align		4
        /*001c*/ 	.word	0xfffffffc


//--------------------- .nv.constant4             --------------------------
	.section	.nv.constant4,"a",@progbits
	.align	8
	.align		8
.nv.constant4:
        /*0000*/ 	.dword	_$_str
	.align		8
        /*0008*/ 	.dword	_$_str_$_2


//--------------------- .text.triton_poi_fused__native_batch_norm_legit_no_training_relu_79 --------------------------
	.section	.text.triton_poi_fused__native_batch_norm_legit_no_training_relu_79,"ax",@progbits
	.align	128
        .global         triton_poi_fused__native_batch_norm_legit_no_training_relu_79
        .type           triton_poi_fused__native_batch_norm_legit_no_training_relu_79,@function
        .size           triton_poi_fused__native_batch_norm_legit_no_training_relu_79,(.L_x_1 - triton_poi_fused__native_batch_norm_legit_no_training_relu_79)
        .other          triton_poi_fused__native_batch_norm_legit_no_training_relu_79,@"STO_CUDA_ENTRY STV_DEFAULT"
triton_poi_fused__native_batch_norm_legit_no_training_relu_79:
.text.triton_poi_fused__native_batch_norm_legit_no_training_relu_79:
[----:B------:R-:W-:Y:S01]  /*0000*/  LDC R1, c[0x0][0x28] ;  /* 0x00000a00ff017b82 */ /* 0x000fe20000000800 */
[----:B------:R-:W1:Y:S07]  /*0010*/  S2R R0, SR_TID.X ;  /* 0x0000000000007919 */ /* 0x000e6e0000002100 */
[----:B------:R-:W2:Y:S01]  /*0020*/  LDC.64 R6, c[0x0][0x220] ;  /* 0x00008800ff067b82 */ /* 0x000ea20000000a00 */
[----:B------:R-:W-:Y:S01]  /*0030*/  ULDC.64 UR4, c[0x0][0x208] ;  /* 0x0000820000047ab9 */ /* 0x000fe20000000a00 */
[----:B------:R-:W3:Y:S06]  /*0040*/  S2R R5, SR_CTAID.X ;  /* 0x0000000000057919 */ /* 0x000eec0000002500 */
[----:B------:R-:W4:Y:S08]  /*0050*/  LDC.64 R8, c[0x0][0x228] ;  /* 0x00008a00ff087b82 */ /* 0x000f300000000a00 */
[----:B------:R-:W5:Y:S01]  /*0060*/  LDC.64 R10, c[0x0][0x230] ;  /* 0x00008c00ff0a7b82 */ /* 0x000f620000000a00 */
[----:B-1----:R-:W-:-:S02]  /*0070*/  SHF.L.U32 R0, R0, 0x1, RZ ;  /* 0x0000000100007819 */ /* 0x002fc400000006ff */
[----:B---3--:R-:W-:Y:S02]  /*0080*/  SHF.R.S32.HI R3, RZ, 0x16, R5 ;  /* 0x00000016ff037819 */ /* 0x008fe40000011405 */
[----:B------:R-:W-:Y:S02]  /*0090*/  LOP3.LUT R0, R0, 0x1fe, RZ, 0xc0, !PT ;  /* 0x000001fe00007812 */ /* 0x000fe400078ec0ff */
[----:B------:R-:W-:Y:S02]  /*00a0*/  SGXT R3, R3, 0x1 ;  /* 0x000000010303781a */ /* 0x000fe40000000200 */
[----:B------:R-:W-:-:S04]  /*00b0*/  LEA R0, R5, R0, 0x9 ;  /* 0x0000000005007211 */ /* 0x000fc800078e48ff */
[----:B------:R-:W-:-:S04]  /*00c0*/  LEA.HI R3, R3, R0, RZ, 0x4 ;  /* 0x0000000003037211 */ /* 0x000fc800078f20ff */
[----:B------:R-:W-:-:S05]  /*00d0*/  SHF.R.S32.HI R3, RZ, 0x4, R3 ;  /* 0x00000004ff037819 */ /* 0x000fca0000011403 */
[----:B------:R-:W-:-:S05]  /*00e0*/  IMAD.HI R2, R3, 0x38e38e39, RZ ;  /* 0x38e38e3903027827 */ /* 0x000fca00078e02ff */
[----:B------:R-:W-:-:S04]  /*00f0*/  SHF.R.U32.HI R5, RZ, 0x1f, R2 ;  /* 0x0000001fff057819 */ /* 0x000fc80000011602 */
[----:B------:R-:W-:Y:S02]  /*0100*/  LEA.HI.SX32 R2, R2, R5, 0x18 ;  /* 0x0000000502027211 */ /* 0x000fe400078fc2ff */
[----:B------:R-:W1:Y:S03]  /*0110*/  LDC.64 R4, c[0x0][0x218] ;  /* 0x00008600ff047b82 */ /* 0x000e660000000a00 */
[----:B------:R-:W-:-:S04]  /*0120*/  IMAD R13, R2, -0x480, R3 ;  /* 0xfffffb80020d7824 */ /* 0x000fc800078e0203 */
[C---:B--2---:R-:W-:Y:S01]  /*0130*/  IMAD.WIDE R6, R13.reuse, 0x4, R6 ;  /* 0x000000040d067825 */ /* 0x044fe200078e0206 */
[----:B------:R-:W2:Y:S05]  /*0140*/  LDC.64 R2, c[0x0][0x210] ;  /* 0x00008400ff027b82 */ /* 0x000eaa0000000a00 */
[----:B------:R-:W3:Y:S01]  /*0150*/  LDG.E.EL R6, desc[UR4][R6.64] ;  /* 0x0000000406067981 */ /* 0x000ee2000c2e1900 */
[----:B----4-:R-:W-:-:S04]  /*0160*/  IMAD.WIDE R8, R13, 0x4, R8 ;  /* 0x000000040d087825 */ /* 0x010fc800078e0208 */
[C---:B-----5:R-:W-:Y:S02]  /*0170*/  IMAD.WIDE R10, R13.reuse, 0x4, R10 ;  /* 0x000000040d0a7825 */ /* 0x060fe400078e020a */
[----:B------:R-:W4:Y:S02]  /*0180*/  LDG.E.EL R8, desc[UR4][R8.64] ;  /* 0x0000000408087981 */ /* 0x000f24000c2e1900 */
[----:B-1----:R-:W-:Y:S02]  /*0190*/  IMAD.WIDE R4, R13, 0x4, R4 ;  /* 0x000000040d047825 */ /* 0x002fe400078e0204 */
[----:B------:R-:W4:Y:S04]  /*01a0*/  LDG.E.EL R11, desc[UR4][R10.64] ;  /* 0x000000040a0b7981 */ /* 0x000f28000c2e1900 */
[----:B------:R1:W5:Y:S01]  /*01b0*/  LDG.E.EL R12, desc[UR4][R4.64] ;  /* 0x00000004040c7981 */ /* 0x000362000c2e1900 */
[----:B--2---:R-:W-:-:S06]  /*01c0*/  IMAD.WIDE R2, R0, 0x4, R2 ;  /* 0x0000000400027825 */ /* 0x004fcc00078e0202 */
[----:B------:R-:W5:Y:S01]  /*01d0*/  LDG.E.64 R2, desc[UR4][R2.64] ;  /* 0x0000000402027981 */ /* 0x000f62000c1e1b00 */
[----:B------:R-:W-:Y:S01]  /*01e0*/  HFMA2.MMA R14, -RZ, RZ, 1.625, 0 ;  /* 0x3e800000ff0e7435 */ /* 0x000fe200000001ff */
[----:B-1----:R-:W1:Y:S02]  /*01f0*/  LDC.64 R4, c[0x0][0x238] ;  /* 0x00008e00ff047b82 */ /* 0x002e640000000a00 */
[----:B-1----:R-:W-:-:S04]  /*0200*/  IMAD.WIDE R4, R0, 0x4, R4 ;  /* 0x0000000400047825 */ /* 0x002fc800078e0204 */
[----:B---3--:R-:W-:-:S04]  /*0210*/  FADD R6, R6, 9.9999997473787516356e-06 ;  /* 0x3727c5ac06067421 */ /* 0x008fc80000000000 */
[----:B------:R-:W1:Y:S02]  /*0220*/  MUFU.SQRT R7, R6 ;  /* 0x0000000600077308 */ /* 0x000e640000002000 */
[C---:B-1----:R-:W-:Y:S02]  /*0230*/  FSETP.GT.AND P0, PT, R7.reuse, 8.50705917302346158658e+37, PT ;  /* 0x7e8000000700780b */ /* 0x042fe40003f04000 */
[----:B------:R-:W-:-:S11]  /*0240*/  FSETP.GEU.AND P1, PT, R7, 1.175494350822287508e-38, PT ;  /* 0x008000000700780b */ /* 0x000fd60003f2e000 */
[----:B------:R-:W-:-:S04]  /*0250*/  @P0 FMUL R7, R7, 0.25 ;  /* 0x3e80000007070820 */ /* 0x000fc80000400000 */
[----:B------:R-:W-:-:S06]  /*0260*/  @!P1 FMUL R7, R7, 16777216 ;  /* 0x4b80000007079820 */ /* 0x000fcc0000400000 */
[----:B------:R-:W1:Y:S01]  /*0270*/  MUFU.RCP R7, R7 ;  /* 0x0000000700077308 */ /* 0x000e620000001000 */
[----:B------:R-:W-:Y:S01]  /*0280*/  FSEL R14, R14, 1, P0 ;  /* 0x3f8000000e0e7808 */ /* 0x000fe20000000000 */
[----:B-----5:R-:W-:-:S04]  /*0290*/  FADD R2, R2, -R12 ;  /* 0x8000000c02027221 */ /* 0x020fc80000000000 */
[----:B------:R-:W-:Y:S01]  /*02a0*/  @!P1 FMUL R14, R14, 16777216 ;  /* 0x4b8000000e0e9820 */ /* 0x000fe20000400000 */
[----:B------:R-:W-:-:S03]  /*02b0*/  FADD R3, R3, -R12 ;  /* 0x8000000c03037221 */ /* 0x000fc60000000000 */
[----:B-1----:R-:W-:-:S04]  /*02c0*/  FMUL R14, R7, R14 ;  /* 0x0000000e070e7220 */ /* 0x002fc80000400000 */
[-C--:B------:R-:W-:Y:S01]  /*02d0*/  FMUL R2, R2, R14.reuse ;  /* 0x0000000e02027220 */ /* 0x080fe20000400000 */
[----:B------:R-:W-:-:S03]  /*02e0*/  FMUL R14, R3, R14 ;  /* 0x0000000e030e7220 */ /* 0x000fc60000400000 */
[C-C-:B----4-:R-:W-:Y:S01]  /*02f0*/  FFMA R2, R8.reuse, R2, R11.reuse ;  /* 0x0000000208027223 */ /* 0x150fe2000000000b */
[----:B------:R-:W-:-:S04]  /*0300*/  FFMA R14, R8, R14, R11 ;  /* 0x0000000e080e7223 */ /* 0x000fc8000000000b */
[----:B------:R-:W-:Y:S02]  /*0310*/  FSETP.GEU.AND P0, PT, R2, RZ, PT ;  /* 0x000000ff0200720b */ /* 0x000fe40003f0e000 */
[----:B------:R-:W-:Y:S02]  /*0320*/  FSETP.GEU.AND P1, PT, R14, RZ, PT ;  /* 0x000000ff0e00720b */ /* 0x000fe40003f2e000 */
[----:B------:R-:W-:Y:S02]  /*0330*/  FSEL R2, R2, RZ, P0 ;  /* 0x000000ff02027208 */ /* 0x000fe40000000000 */
[----:B------:R-:W-:-:S05]  /*0340*/  FSEL R3, R14, RZ, P1 ;  /* 0x000000ff0e037208 */ /* 0x000fca0000800000 */
[----:B------:R-:W-:Y:S01]  /*0350*/  STG.E.64 desc[UR4][R4.64], R2 ;  /* 0x0000000204007986 */ /* 0x000fe2000c101b04 */
[----:B------:R-:W-:Y:S05]  /*0360*/  EXIT ;  /* 0x000000000000794d */ /* 0x000fea0003800000 */
.L_x_0:
[----:B------:R-:W-:-:S00]  /*0370*/  BRA `(.L_x_0) ;  /* 0xfffffffc00fc7947 */ /* 0x000fc0000383ffff */
[----:B------:R-:W-:-:S00]  /*0380*/  NOP ;  /* 0x0000000000007918 */ /* 0x000fc00000000000 */
[----:B------:R-:W-:-:S00]  /*0390*/  NOP ;  /* 0x0000000000007918 */ /* 0x000fc00000000000 */
[----:B------:R-:W-:-:S00]  /*03a0*/  NOP ;  /* 0x0000000000007918 */ /* 0x000fc00000000000 */
[----:B------:R-:W-:-:S00]  /*03b0*/  NOP ;  /* 0x0000000000007918 */ /* 0x000fc00000000000 */
[----:B------:R-:W-:-:S00]  /*03c0*/  NOP ;  /* 0x0000000000007918 */ /* 0x000fc00000000000 */
[----:B------:R-:W-:-:S00]  /*03d0*/  NOP ;  /* 0x0000000000007918 */ /* 0x000fc00000000000 */
[----:B------:R-:W-:-:S00]  /*03e0*/  NOP ;  /* 0x0000000000007918 */ /* 0x000fc00000000000 */
[----:B------:R-:W-:-:S00]  /*03f0*/  NOP ;  /* 0x0000000000007918 */ /* 0x000fc00000000000 */
.L_x_1:


//--------------------- .nv.global.init           --------------------------
	.section	.nv.global.init,"aw",@progbits
.nv.global.init:
	.type		_$_str,@object
	.size		_$_str,(_$_str_$_2 - _$_str)
_$_str:
        /*0000*/ 	.byte	0x5f, 0x5f, 0x43, 0x55, 0x44, 0x41, 0x5f, 0x46, 0x54, 0x5a, 0x00
	.type		_$_str_$_2,@object
	.size		_$_str_$_2,(.L_1 - _$_str_$_2)
_$_str_$_2:
        /*000b*/ 	.byte	0x5f, 0x5f, 0x43, 0x55, 0x44, 0x41, 0x5f, 0x50, 0x52, 0x45, 0x43, 0x5f, 0x53, 0x51, 0x52, 0x54
        /*001b*/ 	.byte	0x00
.L_1:


//--------------------- .nv.constant0.triton_poi_fused__native_batch_norm_legit_no_training_relu_79 --------------------------
	.section	.nv.constant0.triton_poi_fused__native_batch_norm_legit_no_training_relu_79,"a",@progbits
	.sectionflags	@""
	.align	4
.nv.constant0.triton_poi_fused__native_batch_norm_legit_no_training_relu_79:
	.zero		580
